//
// Generated by NVIDIA NVVM Compiler
//
// Compiler Build ID: CL-36424714
// Cuda compilation tools, release 13.0, V13.0.88
// Based on NVVM 20.0.0
//

.version 9.0
.target sm_100
.address_size 64

	// .globl	_ZN14UVMConsistency13UVM_incrementEPVNS_10SharedUnitEPVyPVi

.visible .entry _ZN14UVMConsistency13UVM_incrementEPVNS_10SharedUnitEPVyPVi(
	.param .u64 .ptr .align 1 _ZN14UVMConsistency13UVM_incrementEPVNS_10SharedUnitEPVyPVi_param_0,
	.param .u64 .ptr .align 1 _ZN14UVMConsistency13UVM_incrementEPVNS_10SharedUnitEPVyPVi_param_1,
	.param .u64 .ptr .align 1 _ZN14UVMConsistency13UVM_incrementEPVNS_10SharedUnitEPVyPVi_param_2
)
{
	.reg .pred 	%p<3>;
	.reg .b32 	%r<14>;
	.reg .b64 	%rd<49>;

	ld.param.u64 	%rd3, [_ZN14UVMConsistency13UVM_incrementEPVNS_10SharedUnitEPVyPVi_param_1];
	ld.param.u64 	%rd4, [_ZN14UVMConsistency13UVM_incrementEPVNS_10SharedUnitEPVyPVi_param_2];
	cvta.to.global.u64 	%rd1, %rd4;
$L__BB0_1:
	ld.volatile.global.u32 	%r1, [%rd1];
	setp.ne.s32 	%p1, %r1, 1;
	@%p1 bra 	$L__BB0_1;
	ld.param.u64 	%rd48, [_ZN14UVMConsistency13UVM_incrementEPVNS_10SharedUnitEPVyPVi_param_0];
	cvta.to.global.u64 	%rd5, %rd3;
	cvta.to.global.u64 	%rd6, %rd48;
	atom.global.add.u64 	%rd7, [%rd6+4], 1;
	ld.volatile.global.u32 	%r2, [%rd6];
	ld.volatile.global.u64 	%rd8, [%rd5];
	mov.b64 	%rd9, 1;
	shl.b64 	%rd10, %rd9, %r2;
	or.b64  	%rd11, %rd10, %rd8;
	st.volatile.global.u64 	[%rd5], %rd11;
	atom.global.add.u64 	%rd12, [%rd6+12], 1;
	ld.volatile.global.u32 	%r3, [%rd6+8];
	ld.volatile.global.u64 	%rd13, [%rd5];
	shl.b64 	%rd14, %rd9, %r3;
	or.b64  	%rd15, %rd14, %rd13;
	st.volatile.global.u64 	[%rd5], %rd15;
	atom.global.add.u64 	%rd16, [%rd6+20], 1;
	ld.volatile.global.u32 	%r4, [%rd6+16];
	ld.volatile.global.u64 	%rd17, [%rd5];
	shl.b64 	%rd18, %rd9, %r4;
	or.b64  	%rd19, %rd18, %rd17;
	st.volatile.global.u64 	[%rd5], %rd19;
	atom.global.add.u64 	%rd20, [%rd6+28], 1;
	ld.volatile.global.u32 	%r5, [%rd6+24];
	ld.volatile.global.u64 	%rd21, [%rd5];
	shl.b64 	%rd22, %rd9, %r5;
	or.b64  	%rd23, %rd22, %rd21;
	st.volatile.global.u64 	[%rd5], %rd23;
	atom.global.add.u64 	%rd24, [%rd6+36], 1;
	ld.volatile.global.u32 	%r6, [%rd6+32];
	ld.volatile.global.u64 	%rd25, [%rd5];
	shl.b64 	%rd26, %rd9, %r6;
	or.b64  	%rd27, %rd26, %rd25;
	st.volatile.global.u64 	[%rd5], %rd27;
	atom.global.add.u64 	%rd28, [%rd6+44], 1;
	ld.volatile.global.u32 	%r7, [%rd6+40];
	ld.volatile.global.u64 	%rd29, [%rd5];
	shl.b64 	%rd30, %rd9, %r7;
	or.b64  	%rd31, %rd30, %rd29;
	st.volatile.global.u64 	[%rd5], %rd31;
	atom.global.add.u64 	%rd32, [%rd6+52], 1;
	ld.volatile.global.u32 	%r8, [%rd6+48];
	ld.volatile.global.u64 	%rd33, [%rd5];
	shl.b64 	%rd34, %rd9, %r8;
	or.b64  	%rd35, %rd34, %rd33;
	st.volatile.global.u64 	[%rd5], %rd35;
	atom.global.add.u64 	%rd36, [%rd6+60], 1;
	ld.volatile.global.u32 	%r9, [%rd6+56];
	ld.volatile.global.u64 	%rd37, [%rd5];
	shl.b64 	%rd38, %rd9, %r9;
	or.b64  	%rd39, %rd38, %rd37;
	st.volatile.global.u64 	[%rd5], %rd39;
	atom.global.add.u64 	%rd40, [%rd6+68], 1;
	ld.volatile.global.u32 	%r10, [%rd6+64];
	ld.volatile.global.u64 	%rd41, [%rd5];
	shl.b64 	%rd42, %rd9, %r10;
	or.b64  	%rd43, %rd42, %rd41;
	st.volatile.global.u64 	[%rd5], %rd43;
	atom.global.add.u64 	%rd44, [%rd6+76], 1;
	ld.volatile.global.u32 	%r11, [%rd6+72];
	ld.volatile.global.u64 	%rd45, [%rd5];
	shl.b64 	%rd46, %rd9, %r11;
	or.b64  	%rd47, %rd46, %rd45;
	st.volatile.global.u64 	[%rd5], %rd47;
	mov.b32 	%r12, 2;
	st.volatile.global.u32 	[%rd1], %r12;
$L__BB0_3:
	ld.volatile.global.u32 	%r13, [%rd1];
	setp.ne.s32 	%p2, %r13, 3;
	@%p2 bra 	$L__BB0_3;
	ret;

}


// ===== COMPILED SASS (sm_100) =====

	.target	sm_100

	.elftype	@"ET_EXEC"


//--------------------- .note.nv.tkinfo           --------------------------
	.section	.note.nv.tkinfo,"",@"SHT_NOTE"
	.sectionflags	@"SHF_NOTE_NV_TKINFO"
	.tkinfo
        /*0018*/ 	.word	0x00000002
        /*0030*/ 	.string	""
        /*0030*/ 	.string	"ptxas"
        /*0030*/ 	.string	"Cuda compilation tools, release 13.0, V13.0.88"
        /*0030*/ 	.string	"Build cuda_13.0.r13.0/compiler.36424714_0"
        /*0030*/ 	.string	"-arch sm_100 -m 64 "



//--------------------- .note.nv.cuinfo           --------------------------
	.section	.note.nv.cuinfo,"",@"SHT_NOTE"
	.sectionflags	@"SHF_NOTE_NV_CUINFO"
        /*0018*/ 	.short	0x0002
        /*001a*/ 	.short	0x0064
        /*001c*/ 	.short	0x0082
	.zero		2


//--------------------- .nv.info                  --------------------------
	.section	.nv.info,"",@"SHT_CUDA_INFO"
	.align	4


	//----- nvinfo : EIATTR_REGCOUNT
	.align		4
        /*0000*/ 	.byte	0x04, 0x2f
        /*0002*/ 	.short	(.L_1 - .L_0)
	.align		4
.L_0:
        /*0004*/ 	.word	index@(_ZN14UVMConsistency13UVM_incrementEPVNS_10SharedUnitEPVyPVi)
        /*0008*/ 	.word	0x00000016


	//----- nvinfo : EIATTR_FRAME_SIZE
	.align		4
.L_1:
        /*000c*/ 	.byte	0x04, 0x11
        /*000e*/ 	.short	(.L_3 - .L_2)
	.align		4
.L_2:
        /*0010*/ 	.word	index@(_ZN14UVMConsistency13UVM_incrementEPVNS_10SharedUnitEPVyPVi)
        /*0014*/ 	.word	0x00000000


	//----- nvinfo : EIATTR_MIN_STACK_SIZE
	.align		4
.L_3:
        /*0018*/ 	.byte	0x04, 0x12
        /*001a*/ 	.short	(.L_5 - .L_4)
	.align		4
.L_4:
        /*001c*/ 	.word	index@(_ZN14UVMConsistency13UVM_incrementEPVNS_10SharedUnitEPVyPVi)
        /*0020*/ 	.word	0x00000000
.L_5:


//--------------------- .nv.compat                --------------------------
	.section	.nv.compat,"",@"SHT_CUDA_COMPAT_INFO"
	.align	4
        /*0000*/ 	.byte	0x02, 0x09, 0x00, 0x00, 0x02, 0x02, 0x01, 0x00, 0x02, 0x05, 0x05, 0x00, 0x03, 0x07, 0x01, 0x01
        /*0010*/ 	.byte	0x02, 0x03, 0x00, 0x00, 0x02, 0x06, 0x01, 0x00, 0x04, 0x0b, 0x08, 0x00, 0x09, 0x00, 0x00, 0x00
        /*0020*/ 	.byte	0x00, 0x00, 0x00, 0x00


//--------------------- .nv.info._ZN14UVMConsistency13UVM_incrementEPVNS_10SharedUnitEPVyPVi --------------------------
	.section	.nv.info._ZN14UVMConsistency13UVM_incrementEPVNS_10SharedUnitEPVyPVi,"",@"SHT_CUDA_INFO"
	.sectionflags	@""
	.align	4


	//----- nvinfo : EIATTR_CUDA_API_VERSION
	.align		4
        /*0000*/ 	.byte	0x04, 0x37
        /*0002*/ 	.short	(.L_7 - .L_6)
.L_6:
        /*0004*/ 	.word	0x00000082


	//----- nvinfo : EIATTR_KPARAM_INFO
	.align		4
.L_7:
        /*0008*/ 	.byte	0x04, 0x17
        /*000a*/ 	.short	(.L_9 - .L_8)
.L_8:
        /*000c*/ 	.word	0x00000000
        /*0010*/ 	.short	0x0002
        /*0012*/ 	.short	0x0010
        /*0014*/ 	.byte	0x00, 0xf5, 0x21, 0x00


	//----- nvinfo : EIATTR_KPARAM_INFO
	.align		4
.L_9:
        /*0018*/ 	.byte	0x04, 0x17
        /*001a*/ 	.short	(.L_11 - .L_10)
.L_10:
        /*001c*/ 	.word	0x00000000
        /*0020*/ 	.short	0x0001
        /*0022*/ 	.short	0x0008
        /*0024*/ 	.byte	0x00, 0xf5, 0x21, 0x00


	//----- nvinfo : EIATTR_KPARAM_INFO
	.align		4
.L_11:
        /*0028*/ 	.byte	0x04, 0x17
        /*002a*/ 	.short	(.L_13 - .L_12)
.L_12:
        /*002c*/ 	.word	0x00000000
        /*0030*/ 	.short	0x0000
        /*0032*/ 	.short	0x0000
        /*0034*/ 	.byte	0x00, 0xf5, 0x21, 0x00


	//----- nvinfo : EIATTR_SPARSE_MMA_MASK
	.align		4
.L_13:
        /*0038*/ 	.byte	0x03, 0x50
        /*003a*/ 	.short	0x0000


	//----- nvinfo : EIATTR_MAXREG_COUNT
	.align		4
        /*003c*/ 	.byte	0x03, 0x1b
        /*003e*/ 	.short	0x00ff


	//----- nvinfo : EIATTR_MERCURY_ISA_VERSION
	.align		4
        /*0040*/ 	.byte	0x03, 0x5f
        /*0042*/ 	.short	0x0101


	//----- nvinfo : EIATTR_INT_WARP_WIDE_INSTR_OFFSETS
	.align		4
        /*0044*/ 	.byte	0x04, 0x31
        /*0046*/ 	.short	(.L_15 - .L_14)


	//   ....[0]....
.L_14:
        /*0048*/ 	.word	0x000000a0


	//----- nvinfo : EIATTR_VRC_CTA_INIT_COUNT
	.align		4
.L_15:
        /*004c*/ 	.byte	0x02, 0x4a
	.zero		1
	.zero		1


	//----- nvinfo : EIATTR_EXIT_INSTR_OFFSETS
	.align		4
        /*0050*/ 	.byte	0x04, 0x1c
        /*0052*/ 	.short	(.L_17 - .L_16)


	//   ....[0]....
.L_16:
        /*0054*/ 	.word	0x000006f0


	//----- nvinfo : EIATTR_CBANK_PARAM_SIZE
	.align		4
.L_17:
        /*0058*/ 	.byte	0x03, 0x19
        /*005a*/ 	.short	0x0018


	//----- nvinfo : EIATTR_PARAM_CBANK
	.align		4
        /*005c*/ 	.byte	0x04, 0x0a
        /*005e*/ 	.short	(.L_19 - .L_18)
	.align		4
.L_18:
        /*0060*/ 	.word	index@(.nv.constant0._ZN14UVMConsistency13UVM_incrementEPVNS_10SharedUnitEPVyPVi)
        /*0064*/ 	.short	0x0380
        /*0066*/ 	.short	0x0018


	//----- nvinfo : EIATTR_SW_WAR
	.align		4
.L_19:
        /*0068*/ 	.byte	0x04, 0x36
        /*006a*/ 	.short	(.L_21 - .L_20)
.L_20:
        /*006c*/ 	.word	0x00000008
.L_21:


//--------------------- .nv.callgraph             --------------------------
	.section	.nv.callgraph,"",@"SHT_CUDA_CALLGRAPH"
	.align	4
	.sectionentsize	8
	.align		4
        /*0000*/ 	.word	0x00000000
	.align		4
        /*0004*/ 	.word	0xffffffff
	.align		4
        /*0008*/ 	.word	0x00000000
	.align		4
        /*000c*/ 	.word	0xfffffffe
	.align		4
        /*0010*/ 	.word	0x00000000
	.align		4
        /*0014*/ 	.word	0xfffffffd
	.align		4
        /*0018*/ 	.word	0x00000000
	.align		4
        /*001c*/ 	.word	0xfffffffc


//--------------------- .text._ZN14UVMConsistency13UVM_incrementEPVNS_10SharedUnitEPVyPVi --------------------------
	.section	.text._ZN14UVMConsistency13UVM_incrementEPVNS_10SharedUnitEPVyPVi,"ax",@progbits
	.align	128
        .global         _ZN14UVMConsistency13UVM_incrementEPVNS_10SharedUnitEPVyPVi
        .type           _ZN14UVMConsistency13UVM_incrementEPVNS_10SharedUnitEPVyPVi,@function
        .size           _ZN14UVMConsistency13UVM_incrementEPVNS_10SharedUnitEPVyPVi,(.L_x_3 - _ZN14UVMConsistency13UVM_incrementEPVNS_10SharedUnitEPVyPVi)
        .other          _ZN14UVMConsistency13UVM_incrementEPVNS_10SharedUnitEPVyPVi,@"STO_CUDA_ENTRY STV_DEFAULT"
_ZN14UVMConsistency13UVM_incrementEPVNS_10SharedUnitEPVyPVi:
.text._ZN14UVMConsistency13UVM_incrementEPVNS_10SharedUnitEPVyPVi:
[----:B------:R-:W-:Y:S08]  /*0000*/  LDC R1, c[0x0][0x37c] ;  /* 0x0000df00ff017b82 */ /* 0x000ff00000000800 */
[----:B------:R-:W0:Y:S01]  /*0010*/  LDC.64 R2, c[0x0][0x390] ;  /* 0x0000e400ff027b82 */ /* 0x000e220000000a00 */
[----:B------:R-:W1:Y:S01]  /*0020*/  LDCU.64 UR10, c[0x0][0x358] ;  /* 0x00006b00ff0a77ac */ /* 0x000e620008000a00 */
[----:B------:R-:W-:Y:S01]  /*0030*/  NOP ;  /* 0x0000000000007918 */ /* 0x000fe20000000000 */
.L_x_0:
[----:B01----:R-:W2:Y:S02]  /*0040*/  LDG.E.STRONG.SYS R0, desc[UR10][R2.64] ;  /* 0x0000000a02007981 */ /* 0x003ea4000c1f5900 */
[----:B--2---:R-:W-:-:S13]  /*0050*/  ISETP.NE.AND P0, PT, R0, 0x1, PT ;  /* 0x000000010000780c */ /* 0x004fda0003f05270 */
[----:B------:R-:W-:Y:S05]  /*0060*/  @P0 BRA `(.L_x_0) ;  /* 0xfffffffc00f40947 */ /* 0x000fea000383ffff */
[----:B------:R-:W0:Y:S01]  /*0070*/  S2R R0, SR_LANEID ;  /* 0x0000000000007919 */ /* 0x000e220000000000 */
[----:B------:R-:W1:Y:S01]  /*0080*/  LDCU.64 UR8, c[0x0][0x380] ;  /* 0x00007000ff0877ac */ /* 0x000e620008000a00 */
[----:B------:R-:W2:Y:S01]  /*0090*/  LDC.64 R6, c[0x0][0x380] ;  /* 0x0000e000ff067b82 */ /* 0x000ea20000000a00 */
[----:B------:R-:W-:Y:S01]  /*00a0*/  VOTEU.ANY UR5, UPT, PT ;  /* 0x0000000000057886 */ /* 0x000fe200038e0100 */
[----:B------:R-:W-:Y:S01]  /*00b0*/  UMOV UR4, URZ ;  /* 0x000000ff00047c82 */ /* 0x000fe20008000000 */
[----:B------:R-:W-:Y:S02]  /*00c0*/  UPOPC UR6, UR5 ;  /* 0x00000005000672bf */ /* 0x000fe40008000000 */
[----:B------:R-:W-:-:S03]  /*00d0*/  UFLO.U32 UR5, UR5 ;  /* 0x00000005000572bd */ /* 0x000fc600080e0000 */
[----:B------:R-:W3:Y:S01]  /*00e0*/  LDC.64 R4, c[0x0][0x388] ;  /* 0x0000e200ff047b82 */ /* 0x000ee20000000a00 */
[----:B------:R-:W-:-:S04]  /*00f0*/  UIMAD.WIDE.U32 UR6, UR6, 0x1, URZ ;  /* 0x00000001060678a5 */ /* 0x000fc8000f8e00ff */
[----:B------:R-:W-:Y:S02]  /*0100*/  UIADD3 UR4, UPT, UPT, UR7, UR4, URZ ;  /* 0x0000000407047290 */ /* 0x000fe4000fffe0ff */
[----:B------:R-:W-:Y:S01]  /*0110*/  IMAD.U32 R9, RZ, RZ, UR7 ;  /* 0x00000007ff097e24 */ /* 0x000fe2000f8e00ff */
[----:B-1----:R-:W-:Y:S01]  /*0120*/  UIADD3 UR8, UP0, UPT, UR8, 0x4, URZ ;  /* 0x0000000408087890 */ /* 0x002fe2000ff1e0ff */
[----:B------:R-:W-:Y:S02]  /*0130*/  IMAD.U32 R8, RZ, RZ, UR6 ;  /* 0x00000006ff087e24 */ /* 0x000fe4000f8e00ff */
[----:B------:R-:W-:-:S03]  /*0140*/  IMAD.U32 R9, RZ, RZ, UR4 ;  /* 0x00000004ff097e24 */ /* 0x000fc6000f8e00ff */
[----:B------:R-:W-:Y:S01]  /*0150*/  IMAD.U32 R10, RZ, RZ, UR8 ;  /* 0x00000008ff0a7e24 */ /* 0x000fe2000f8e00ff */
[----:B0-----:R-:W-:Y:S01]  /*0160*/  ISETP.EQ.U32.AND P0, PT, R0, UR5, PT ;  /* 0x0000000500007c0c */ /* 0x001fe2000bf02070 */
[----:B------:R-:W-:-:S06]  /*0170*/  UIADD3.X UR5, UPT, UPT, URZ, UR9, URZ, UP0, !UPT ;  /* 0x00000009ff057290 */ /* 0x000fcc00087fe4ff */
[----:B------:R-:W-:-:S06]  /*0180*/  IMAD.U32 R11, RZ, RZ, UR5 ;  /* 0x00000005ff0b7e24 */ /* 0x000fcc000f8e00ff */
[----:B------:R-:W-:Y:S04]  /*0190*/  @P0 REDG.E.ADD.64.STRONG.GPU desc[UR10][R10.64], R8 ;  /* 0x000000080a00098e */ /* 0x000fe8000c12e50a */
[----:B--2---:R-:W2:Y:S04]  /*01a0*/  LDG.E.STRONG.SYS R15, desc[UR10][R6.64] ;  /* 0x0000000a060f7981 */ /* 0x004ea8000c1f5900 */
[----:B---3--:R-:W3:Y:S01]  /*01b0*/  LDG.E.64.STRONG.SYS R12, desc[UR10][R4.64] ;  /* 0x0000000a040c7981 */ /* 0x008ee2000c1f5b00 */
[----:B------:R-:W-:-:S05]  /*01c0*/  IMAD.MOV.U32 R0, RZ, RZ, 0x1 ;  /* 0x00000001ff007424 */ /* 0x000fca00078e00ff */
[CC--:B--2---:R-:W-:Y:S02]  /*01d0*/  SHF.L.U32 R17, R0.reuse, R15.reuse, RZ ;  /* 0x0000000f00117219 */ /* 0x0c4fe400000006ff */
[----:B------:R-:W-:Y:S02]  /*01e0*/  SHF.L.U64.HI R15, R0, R15, RZ ;  /* 0x0000000f000f7219 */ /* 0x000fe400000102ff */
[----:B---3--:R-:W-:Y:S02]  /*01f0*/  LOP3.LUT R14, R17, R12, RZ, 0xfc, !PT ;  /* 0x0000000c110e7212 */ /* 0x008fe400078efcff */
[----:B------:R-:W-:-:S05]  /*0200*/  LOP3.LUT R15, R15, R13, RZ, 0xfc, !PT ;  /* 0x0000000d0f0f7212 */ /* 0x000fca00078efcff */
[----:B------:R0:W-:Y:S04]  /*0210*/  STG.E.64.STRONG.SYS desc[UR10][R4.64], R14 ;  /* 0x0000000e04007986 */ /* 0x0001e8000c115b0a */
[----:B------:R-:W-:Y:S04]  /*0220*/  @P0 REDG.E.ADD.64.STRONG.GPU desc[UR10][R10.64+0x8], R8 ;  /* 0x000008080a00098e */ /* 0x000fe8000c12e50a */
[----:B------:R-:W2:Y:S04]  /*0230*/  LDG.E.STRONG.SYS R17, desc[UR10][R6.64+0x8] ;  /* 0x0000080a06117981 */ /* 0x000ea8000c1f5900 */
[----:B------:R-:W3:Y:S01]  /*0240*/  LDG.E.64.STRONG.SYS R12, desc[UR10][R4.64] ;  /* 0x0000000a040c7981 */ /* 0x000ee2000c1f5b00 */
[----:B--2---:R-:W-:-:S02]  /*0250*/  SHF.L.U32 R19, R0, R17, RZ ;  /* 0x0000001100137219 */ /* 0x004fc400000006ff */
[----:B------:R-:W-:Y:S02]  /*0260*/  SHF.L.U64.HI R17, R0, R17, RZ ;  /* 0x0000001100117219 */ /* 0x000fe400000102ff */
[----:B---3--:R-:W-:Y:S02]  /*0270*/  LOP3.LUT R16, R19, R12, RZ, 0xfc, !PT ;  /* 0x0000000c13107212 */ /* 0x008fe400078efcff */
[----:B------:R-:W-:-:S05]  /*0280*/  LOP3.LUT R17, R17, R13, RZ, 0xfc, !PT ;  /* 0x0000000d11117212 */ /* 0x000fca00078efcff */
[----:B------:R1:W-:Y:S04]  /*0290*/  STG.E.64.STRONG.SYS desc[UR10][R4.64], R16 ;  /* 0x0000001004007986 */ /* 0x0003e8000c115b0a */
[----:B------:R-:W-:Y:S04]  /*02a0*/  @P0 REDG.E.ADD.64.STRONG.GPU desc[UR10][R10.64+0x10], R8 ;  /* 0x000010080a00098e */ /* 0x000fe8000c12e50a */
[----:B------:R-:W0:Y:S04]  /*02b0*/  LDG.E.STRONG.SYS R19, desc[UR10][R6.64+0x10] ;  /* 0x0000100a06137981 */ /* 0x000e28000c1f5900 */
[----:B------:R-:W2:Y:S01]  /*02c0*/  LDG.E.64.STRONG.SYS R12, desc[UR10][R4.64] ;  /* 0x0000000a040c7981 */ /* 0x000ea2000c1f5b00 */
[----:B0-----:R-:W-:-:S02]  /*02d0*/  SHF.L.U32 R15, R0, R19, RZ ;  /* 0x00000013000f7219 */ /* 0x001fc400000006ff */
[----:B------:R-:W-:Y:S02]  /*02e0*/  SHF.L.U64.HI R19, R0, R19, RZ ;  /* 0x0000001300137219 */ /* 0x000fe400000102ff */
[----:B--2---:R-:W-:Y:S02]  /*02f0*/  LOP3.LUT R14, R15, R12, RZ, 0xfc, !PT ;  /* 0x0000000c0f0e7212 */ /* 0x004fe400078efcff */
[----:B------:R-:W-:-:S05]  /*0300*/  LOP3.LUT R15, R19, R13, RZ, 0xfc, !PT ;  /* 0x0000000d130f7212 */ /* 0x000fca00078efcff */
[----:B------:R0:W-:Y:S04]  /*0310*/  STG.E.64.STRONG.SYS desc[UR10][R4.64], R14 ;  /* 0x0000000e04007986 */ /* 0x0001e8000c115b0a */
[----:B------:R-:W-:Y:S04]  /*0320*/  @P0 REDG.E.ADD.64.STRONG.GPU desc[UR10][R10.64+0x18], R8 ;  /* 0x000018080a00098e */ /* 0x000fe8000c12e50a */
[----:B------:R-:W1:Y:S04]  /*0330*/  LDG.E.STRONG.SYS R19, desc[UR10][R6.64+0x18] ;  /* 0x0000180a06137981 */ /* 0x000e68000c1f5900 */
[----:B------:R-:W2:Y:S01]  /*0340*/  LDG.E.64.STRONG.SYS R12, desc[UR10][R4.64] ;  /* 0x0000000a040c7981 */ /* 0x000ea2000c1f5b00 */
[----:B-1----:R-:W-:-:S02]  /*0350*/  SHF.L.U32 R17, R0, R19, RZ ;  /* 0x0000001300117219 */ /* 0x002fc400000006ff */
[----:B------:R-:W-:Y:S02]  /*0360*/  SHF.L.U64.HI R19, R0, R19, RZ ;  /* 0x0000001300137219 */ /* 0x000fe400000102ff */
[----:B--2---:R-:W-:Y:S02]  /*0370*/  LOP3.LUT R16, R17, R12, RZ, 0xfc, !PT ;  /* 0x0000000c11107212 */ /* 0x004fe400078efcff */
        /* <DEDUP_REMOVED lines=34> */
[----:B------:R2:W-:Y:S04]  /*05a0*/  @P0 REDG.E.ADD.64.STRONG.GPU desc[UR10][R10.64+0x40], R8 ;  /* 0x000040080a00098e */ /* 0x0005e8000c12e50a */
[----:B------:R-:W0:Y:S04]  /*05b0*/  LDG.E.STRONG.SYS R19, desc[UR10][R6.64+0x40] ;  /* 0x0000400a06137981 */ /* 0x000e28000c1f5900 */
[----:B------:R-:W3:Y:S01]  /*05c0*/  LDG.E.64.STRONG.SYS R12, desc[UR10][R4.64] ;  /* 0x0000000a040c7981 */ /* 0x000ee2000c1f5b00 */
[----:B0-----:R-:W-:-:S02]  /*05d0*/  SHF.L.U32 R15, R0, R19, RZ ;  /* 0x00000013000f7219 */ /* 0x001fc400000006ff */
[----:B------:R-:W-:Y:S02]  /*05e0*/  SHF.L.U64.HI R19, R0, R19, RZ ;  /* 0x0000001300137219 */ /* 0x000fe400000102ff */
[----:B---3--:R-:W-:Y:S02]  /*05f0*/  LOP3.LUT R14, R15, R12, RZ, 0xfc, !PT ;  /* 0x0000000c0f0e7212 */ /* 0x008fe400078efcff */
[----:B------:R-:W-:-:S05]  /*0600*/  LOP3.LUT R15, R19, R13, RZ, 0xfc, !PT ;  /* 0x0000000d130f7212 */ /* 0x000fca00078efcff */
[----:B------:R2:W-:Y:S04]  /*0610*/  STG.E.64.STRONG.SYS desc[UR10][R4.64], R14 ;  /* 0x0000000e04007986 */ /* 0x0005e8000c115b0a */
[----:B------:R2:W-:Y:S04]  /*0620*/  @P0 REDG.E.ADD.64.STRONG.GPU desc[UR10][R10.64+0x48], R8 ;  /* 0x000048080a00098e */ /* 0x0005e8000c12e50a */
[----:B------:R-:W1:Y:S04]  /*0630*/  LDG.E.STRONG.SYS R19, desc[UR10][R6.64+0x48] ;  /* 0x0000480a06137981 */ /* 0x000e68000c1f5900 */
[----:B------:R-:W3:Y:S01]  /*0640*/  LDG.E.64.STRONG.SYS R12, desc[UR10][R4.64] ;  /* 0x0000000a040c7981 */ /* 0x000ee2000c1f5b00 */
[----:B-1----:R-:W-:-:S02]  /*0650*/  SHF.L.U32 R17, R0, R19, RZ ;  /* 0x0000001300117219 */ /* 0x002fc400000006ff */
[----:B------:R-:W-:Y:S02]  /*0660*/  SHF.L.U64.HI R19, R0, R19, RZ ;  /* 0x0000001300137219 */ /* 0x000fe400000102ff */
[----:B---3--:R-:W-:Y:S01]  /*0670*/  LOP3.LUT R12, R17, R12, RZ, 0xfc, !PT ;  /* 0x0000000c110c7212 */ /* 0x008fe200078efcff */
[----:B------:R-:W-:Y:S01]  /*0680*/  IMAD.MOV.U32 R17, RZ, RZ, 0x2 ;  /* 0x00000002ff117424 */ /* 0x000fe200078e00ff */
[----:B------:R-:W-:-:S05]  /*0690*/  LOP3.LUT R13, R19, R13, RZ, 0xfc, !PT ;  /* 0x0000000d130d7212 */ /* 0x000fca00078efcff */
[----:B------:R2:W-:Y:S04]  /*06a0*/  STG.E.64.STRONG.SYS desc[UR10][R4.64], R12 ;  /* 0x0000000c04007986 */ /* 0x0005e8000c115b0a */
[----:B------:R2:W-:Y:S02]  /*06b0*/  STG.E.STRONG.SYS desc[UR10][R2.64], R17 ;  /* 0x0000001102007986 */ /* 0x0005e4000c11590a */
.L_x_1:
[----:B------:R-:W3:Y:S02]  /*06c0*/  LDG.E.STRONG.SYS R0, desc[UR10][R2.64] ;  /* 0x0000000a02007981 */ /* 0x000ee4000c1f5900 */
[----:B---3--:R-:W-:-:S13]  /*06d0*/  ISETP.NE.AND P0, PT, R0, 0x3, PT ;  /* 0x000000030000780c */ /* 0x008fda0003f05270 */
[----:B------:R-:W-:Y:S05]  /*06e0*/  @P0 BRA `(.L_x_1) ;  /* 0xfffffffc00f40947 */ /* 0x000fea000383ffff */
[----:B------:R-:W-:Y:S05]  /*06f0*/  EXIT ;  /* 0x000000000000794d */ /* 0x000fea0003800000 */
.L_x_2:
[----:B------:R-:W-:-:S00]  /*0700*/  BRA `(.L_x_2) ;  /* 0xfffffffc00fc7947 */ /* 0x000fc0000383ffff */
[----:B------:R-:W-:-:S00]  /*0710*/  NOP ;  /* 0x0000000000007918 */ /* 0x000fc00000000000 */
        /* <DEDUP_REMOVED lines=14> */
.L_x_3:


//--------------------- .nv.shared.reserved.0     --------------------------
	.section	.nv.shared.reserved.0,"aw",@nobits
	.weak		__nv_reservedSMEM_offset_0_alias
	.size		__nv_reservedSMEM_offset_0_alias, 0, 64
	.other		__nv_reservedSMEM_offset_0_alias,@"STO_CUDA_RESERVED_SHARED STV_DEFAULT"
__nv_reservedSMEM_offset_0_alias:
	.zero		0
	.zero		64


//--------------------- .nv.constant0._ZN14UVMConsistency13UVM_incrementEPVNS_10SharedUnitEPVyPVi --------------------------
	.section	.nv.constant0._ZN14UVMConsistency13UVM_incrementEPVNS_10SharedUnitEPVyPVi,"a",@progbits
	.sectionflags	@""
	.align	4
.nv.constant0._ZN14UVMConsistency13UVM_incrementEPVNS_10SharedUnitEPVyPVi:
	.zero		920


//--------------------- SYMBOLS --------------------------

	.type		.nv.reservedSmem.offset0,@object
	.size		.nv.reservedSmem.offset0,0x4
